//
// Generated by NVIDIA NVVM Compiler
//
// Compiler Build ID: CL-36424714
// Cuda compilation tools, release 13.0, V13.0.88
// Based on NVVM 20.0.0
//

.version 9.0
.target sm_100
.address_size 64

	// .globl	_Z9GPUkerneliPfS_S_S_S_S_S_S_f
// _ZZ9GPUkerneliPfS_S_S_S_S_S_S_fE2xj has been demoted
// _ZZ9GPUkerneliPfS_S_S_S_S_S_S_fE2yj has been demoted
// _ZZ9GPUkerneliPfS_S_S_S_S_S_S_fE2zj has been demoted
// _ZZ9GPUkerneliPfS_S_S_S_S_S_S_fE2mj has been demoted

.visible .entry _Z9GPUkerneliPfS_S_S_S_S_S_S_f(
	.param .u32 _Z9GPUkerneliPfS_S_S_S_S_S_S_f_param_0,
	.param .u64 .ptr .align 1 _Z9GPUkerneliPfS_S_S_S_S_S_S_f_param_1,
	.param .u64 .ptr .align 1 _Z9GPUkerneliPfS_S_S_S_S_S_S_f_param_2,
	.param .u64 .ptr .align 1 _Z9GPUkerneliPfS_S_S_S_S_S_S_f_param_3,
	.param .u64 .ptr .align 1 _Z9GPUkerneliPfS_S_S_S_S_S_S_f_param_4,
	.param .u64 .ptr .align 1 _Z9GPUkerneliPfS_S_S_S_S_S_S_f_param_5,
	.param .u64 .ptr .align 1 _Z9GPUkerneliPfS_S_S_S_S_S_S_f_param_6,
	.param .u64 .ptr .align 1 _Z9GPUkerneliPfS_S_S_S_S_S_S_f_param_7,
	.param .u64 .ptr .align 1 _Z9GPUkerneliPfS_S_S_S_S_S_S_f_param_8,
	.param .f32 _Z9GPUkerneliPfS_S_S_S_S_S_S_f_param_9
)
{
	.reg .pred 	%p<9>;
	.reg .b32 	%r<74>;
	.reg .b32 	%f<210>;
	.reg .b64 	%rd<31>;
	// demoted variable
	.shared .align 4 .b8 _ZZ9GPUkerneliPfS_S_S_S_S_S_S_fE2xj[2048];
	// demoted variable
	.shared .align 4 .b8 _ZZ9GPUkerneliPfS_S_S_S_S_S_S_fE2yj[2048];
	// demoted variable
	.shared .align 4 .b8 _ZZ9GPUkerneliPfS_S_S_S_S_S_S_fE2zj[2048];
	// demoted variable
	.shared .align 4 .b8 _ZZ9GPUkerneliPfS_S_S_S_S_S_S_fE2mj[2048];
	ld.param.u32 	%r22, [_Z9GPUkerneliPfS_S_S_S_S_S_S_f_param_0];
	ld.param.u64 	%rd10, [_Z9GPUkerneliPfS_S_S_S_S_S_S_f_param_1];
	ld.param.u64 	%rd11, [_Z9GPUkerneliPfS_S_S_S_S_S_S_f_param_2];
	ld.param.u64 	%rd12, [_Z9GPUkerneliPfS_S_S_S_S_S_S_f_param_3];
	ld.param.u64 	%rd5, [_Z9GPUkerneliPfS_S_S_S_S_S_S_f_param_4];
	ld.param.u64 	%rd6, [_Z9GPUkerneliPfS_S_S_S_S_S_S_f_param_5];
	ld.param.u64 	%rd7, [_Z9GPUkerneliPfS_S_S_S_S_S_S_f_param_6];
	ld.param.u64 	%rd8, [_Z9GPUkerneliPfS_S_S_S_S_S_S_f_param_7];
	ld.param.u64 	%rd9, [_Z9GPUkerneliPfS_S_S_S_S_S_S_f_param_8];
	ld.param.f32 	%f48, [_Z9GPUkerneliPfS_S_S_S_S_S_S_f_param_9];
	cvta.to.global.u64 	%rd1, %rd12;
	cvta.to.global.u64 	%rd2, %rd11;
	cvta.to.global.u64 	%rd3, %rd10;
	mov.u32 	%r23, %ctaid.x;
	mov.u32 	%r1, %ntid.x;
	mov.u32 	%r2, %tid.x;
	mad.lo.s32 	%r3, %r23, %r1, %r2;
	mul.wide.s32 	%rd13, %r3, 4;
	add.s64 	%rd14, %rd3, %rd13;
	ld.global.f32 	%f1, [%rd14];
	add.s64 	%rd15, %rd2, %rd13;
	ld.global.f32 	%f2, [%rd15];
	add.s64 	%rd16, %rd1, %rd13;
	ld.global.f32 	%f3, [%rd16];
	setp.gt.u32 	%p1, %r1, %r22;
	mov.f32 	%f202, 0f00000000;
	mov.f32 	%f203, %f202;
	mov.f32 	%f204, %f202;
	mov.f32 	%f205, %f202;
	@%p1 bra 	$L__BB0_11;
	div.u32 	%r25, %r22, %r1;
	max.u32 	%r4, %r25, 1;
	cvta.to.global.u64 	%rd4, %rd5;
	mov.f32 	%f205, 0f00000000;
	mov.b32 	%r66, 0;
	mov.f32 	%f204, %f205;
	mov.f32 	%f203, %f205;
	mov.f32 	%f202, %f205;
$L__BB0_2:
	setp.lt.u32 	%p2, %r1, 4;
	bar.sync 	0;
	mad.lo.s32 	%r27, %r66, %r1, %r2;
	mul.wide.u32 	%rd17, %r27, 4;
	add.s64 	%rd18, %rd3, %rd17;
	ld.global.f32 	%f52, [%rd18];
	shl.b32 	%r28, %r2, 2;
	mov.u32 	%r29, _ZZ9GPUkerneliPfS_S_S_S_S_S_S_fE2xj;
	add.s32 	%r30, %r29, %r28;
	st.shared.f32 	[%r30], %f52;
	add.s64 	%rd19, %rd2, %rd17;
	ld.global.f32 	%f53, [%rd19];
	mov.u32 	%r31, _ZZ9GPUkerneliPfS_S_S_S_S_S_S_fE2yj;
	add.s32 	%r32, %r31, %r28;
	st.shared.f32 	[%r32], %f53;
	add.s64 	%rd20, %rd1, %rd17;
	ld.global.f32 	%f54, [%rd20];
	mov.u32 	%r33, _ZZ9GPUkerneliPfS_S_S_S_S_S_S_fE2zj;
	add.s32 	%r34, %r33, %r28;
	st.shared.f32 	[%r34], %f54;
	add.s64 	%rd21, %rd4, %rd17;
	ld.global.f32 	%f55, [%rd21];
	mov.u32 	%r35, _ZZ9GPUkerneliPfS_S_S_S_S_S_S_fE2mj;
	add.s32 	%r36, %r35, %r28;
	st.shared.f32 	[%r36], %f55;
	bar.sync 	0;
	mov.b32 	%r73, 0;
	@%p2 bra 	$L__BB0_5;
	mov.u32 	%r41, _ZZ9GPUkerneliPfS_S_S_S_S_S_S_fE2xj;
	add.s32 	%r70, %r41, 8;
	mov.u32 	%r42, _ZZ9GPUkerneliPfS_S_S_S_S_S_S_fE2yj;
	add.s32 	%r69, %r42, 8;
	mov.u32 	%r43, _ZZ9GPUkerneliPfS_S_S_S_S_S_S_fE2zj;
	add.s32 	%r68, %r43, 8;
	mov.u32 	%r44, _ZZ9GPUkerneliPfS_S_S_S_S_S_S_fE2mj;
	add.s32 	%r67, %r44, 8;
	and.b32  	%r45, %r1, -4;
	neg.s32 	%r71, %r45;
$L__BB0_4:
	.pragma "nounroll";
	and.b32  	%r73, %r1, 2044;
	ld.shared.f32 	%f56, [%r70+-8];
	sub.f32 	%f57, %f56, %f1;
	ld.shared.f32 	%f58, [%r69+-8];
	sub.f32 	%f59, %f58, %f2;
	ld.shared.f32 	%f60, [%r68+-8];
	sub.f32 	%f61, %f60, %f3;
	mul.f32 	%f62, %f59, %f59;
	fma.rn.f32 	%f63, %f57, %f57, %f62;
	fma.rn.f32 	%f64, %f61, %f61, %f63;
	add.f32 	%f65, %f48, %f64;
	rsqrt.approx.f32 	%f66, %f65;
	ld.shared.f32 	%f67, [%r67+-8];
	mul.f32 	%f68, %f66, %f67;
	add.f32 	%f69, %f202, %f68;
	mul.f32 	%f70, %f66, %f68;
	mul.f32 	%f71, %f66, %f70;
	fma.rn.f32 	%f72, %f57, %f71, %f203;
	fma.rn.f32 	%f73, %f59, %f71, %f204;
	fma.rn.f32 	%f74, %f61, %f71, %f205;
	ld.shared.f32 	%f75, [%r70+-4];
	sub.f32 	%f76, %f75, %f1;
	ld.shared.f32 	%f77, [%r69+-4];
	sub.f32 	%f78, %f77, %f2;
	ld.shared.f32 	%f79, [%r68+-4];
	sub.f32 	%f80, %f79, %f3;
	mul.f32 	%f81, %f78, %f78;
	fma.rn.f32 	%f82, %f76, %f76, %f81;
	fma.rn.f32 	%f83, %f80, %f80, %f82;
	add.f32 	%f84, %f48, %f83;
	rsqrt.approx.f32 	%f85, %f84;
	ld.shared.f32 	%f86, [%r67+-4];
	mul.f32 	%f87, %f85, %f86;
	add.f32 	%f88, %f69, %f87;
	mul.f32 	%f89, %f85, %f87;
	mul.f32 	%f90, %f85, %f89;
	fma.rn.f32 	%f91, %f76, %f90, %f72;
	fma.rn.f32 	%f92, %f78, %f90, %f73;
	fma.rn.f32 	%f93, %f80, %f90, %f74;
	ld.shared.f32 	%f94, [%r70];
	sub.f32 	%f95, %f94, %f1;
	ld.shared.f32 	%f96, [%r69];
	sub.f32 	%f97, %f96, %f2;
	ld.shared.f32 	%f98, [%r68];
	sub.f32 	%f99, %f98, %f3;
	mul.f32 	%f100, %f97, %f97;
	fma.rn.f32 	%f101, %f95, %f95, %f100;
	fma.rn.f32 	%f102, %f99, %f99, %f101;
	add.f32 	%f103, %f48, %f102;
	rsqrt.approx.f32 	%f104, %f103;
	ld.shared.f32 	%f105, [%r67];
	mul.f32 	%f106, %f104, %f105;
	add.f32 	%f107, %f88, %f106;
	mul.f32 	%f108, %f104, %f106;
	mul.f32 	%f109, %f104, %f108;
	fma.rn.f32 	%f110, %f95, %f109, %f91;
	fma.rn.f32 	%f111, %f97, %f109, %f92;
	fma.rn.f32 	%f112, %f99, %f109, %f93;
	ld.shared.f32 	%f113, [%r70+4];
	sub.f32 	%f114, %f113, %f1;
	ld.shared.f32 	%f115, [%r69+4];
	sub.f32 	%f116, %f115, %f2;
	ld.shared.f32 	%f117, [%r68+4];
	sub.f32 	%f118, %f117, %f3;
	mul.f32 	%f119, %f116, %f116;
	fma.rn.f32 	%f120, %f114, %f114, %f119;
	fma.rn.f32 	%f121, %f118, %f118, %f120;
	add.f32 	%f122, %f48, %f121;
	rsqrt.approx.f32 	%f123, %f122;
	ld.shared.f32 	%f124, [%r67+4];
	mul.f32 	%f125, %f123, %f124;
	add.f32 	%f202, %f107, %f125;
	mul.f32 	%f126, %f123, %f125;
	mul.f32 	%f127, %f123, %f126;
	fma.rn.f32 	%f203, %f114, %f127, %f110;
	fma.rn.f32 	%f204, %f116, %f127, %f111;
	fma.rn.f32 	%f205, %f118, %f127, %f112;
	add.s32 	%r71, %r71, 4;
	add.s32 	%r70, %r70, 16;
	add.s32 	%r69, %r69, 16;
	add.s32 	%r68, %r68, 16;
	add.s32 	%r67, %r67, 16;
	setp.ne.s32 	%p3, %r71, 0;
	@%p3 bra 	$L__BB0_4;
$L__BB0_5:
	and.b32  	%r46, %r1, 3;
	setp.eq.s32 	%p4, %r46, 0;
	@%p4 bra 	$L__BB0_10;
	setp.eq.s32 	%p5, %r46, 1;
	@%p5 bra 	$L__BB0_8;
	shl.b32 	%r47, %r73, 2;
	mov.u32 	%r48, _ZZ9GPUkerneliPfS_S_S_S_S_S_S_fE2xj;
	add.s32 	%r49, %r48, %r47;
	ld.shared.f32 	%f129, [%r49];
	sub.f32 	%f130, %f129, %f1;
	mov.u32 	%r50, _ZZ9GPUkerneliPfS_S_S_S_S_S_S_fE2yj;
	add.s32 	%r51, %r50, %r47;
	ld.shared.f32 	%f131, [%r51];
	sub.f32 	%f132, %f131, %f2;
	mov.u32 	%r52, _ZZ9GPUkerneliPfS_S_S_S_S_S_S_fE2zj;
	add.s32 	%r53, %r52, %r47;
	ld.shared.f32 	%f133, [%r53];
	sub.f32 	%f134, %f133, %f3;
	mul.f32 	%f135, %f132, %f132;
	fma.rn.f32 	%f136, %f130, %f130, %f135;
	fma.rn.f32 	%f137, %f134, %f134, %f136;
	add.f32 	%f138, %f48, %f137;
	rsqrt.approx.f32 	%f139, %f138;
	mov.u32 	%r54, _ZZ9GPUkerneliPfS_S_S_S_S_S_S_fE2mj;
	add.s32 	%r55, %r54, %r47;
	ld.shared.f32 	%f140, [%r55];
	mul.f32 	%f141, %f139, %f140;
	add.f32 	%f142, %f202, %f141;
	mul.f32 	%f143, %f139, %f141;
	mul.f32 	%f144, %f139, %f143;
	fma.rn.f32 	%f145, %f130, %f144, %f203;
	fma.rn.f32 	%f146, %f132, %f144, %f204;
	fma.rn.f32 	%f147, %f134, %f144, %f205;
	ld.shared.f32 	%f148, [%r49+4];
	sub.f32 	%f149, %f148, %f1;
	ld.shared.f32 	%f150, [%r51+4];
	sub.f32 	%f151, %f150, %f2;
	ld.shared.f32 	%f152, [%r53+4];
	sub.f32 	%f153, %f152, %f3;
	mul.f32 	%f154, %f151, %f151;
	fma.rn.f32 	%f155, %f149, %f149, %f154;
	fma.rn.f32 	%f156, %f153, %f153, %f155;
	add.f32 	%f157, %f48, %f156;
	rsqrt.approx.f32 	%f158, %f157;
	ld.shared.f32 	%f159, [%r55+4];
	mul.f32 	%f160, %f158, %f159;
	add.f32 	%f202, %f142, %f160;
	mul.f32 	%f161, %f158, %f160;
	mul.f32 	%f162, %f158, %f161;
	fma.rn.f32 	%f203, %f149, %f162, %f145;
	fma.rn.f32 	%f204, %f151, %f162, %f146;
	fma.rn.f32 	%f205, %f153, %f162, %f147;
	add.s32 	%r73, %r73, 2;
$L__BB0_8:
	and.b32  	%r56, %r1, 1;
	setp.eq.b32 	%p6, %r56, 1;
	not.pred 	%p7, %p6;
	@%p7 bra 	$L__BB0_10;
	shl.b32 	%r57, %r73, 2;
	mov.u32 	%r58, _ZZ9GPUkerneliPfS_S_S_S_S_S_S_fE2xj;
	add.s32 	%r59, %r58, %r57;
	ld.shared.f32 	%f163, [%r59];
	sub.f32 	%f164, %f163, %f1;
	mov.u32 	%r60, _ZZ9GPUkerneliPfS_S_S_S_S_S_S_fE2yj;
	add.s32 	%r61, %r60, %r57;
	ld.shared.f32 	%f165, [%r61];
	sub.f32 	%f166, %f165, %f2;
	mov.u32 	%r62, _ZZ9GPUkerneliPfS_S_S_S_S_S_S_fE2zj;
	add.s32 	%r63, %r62, %r57;
	ld.shared.f32 	%f167, [%r63];
	sub.f32 	%f168, %f167, %f3;
	mul.f32 	%f169, %f166, %f166;
	fma.rn.f32 	%f170, %f164, %f164, %f169;
	fma.rn.f32 	%f171, %f168, %f168, %f170;
	add.f32 	%f172, %f48, %f171;
	rsqrt.approx.f32 	%f173, %f172;
	mov.u32 	%r64, _ZZ9GPUkerneliPfS_S_S_S_S_S_S_fE2mj;
	add.s32 	%r65, %r64, %r57;
	ld.shared.f32 	%f174, [%r65];
	mul.f32 	%f175, %f173, %f174;
	add.f32 	%f202, %f202, %f175;
	mul.f32 	%f176, %f173, %f175;
	mul.f32 	%f177, %f173, %f176;
	fma.rn.f32 	%f203, %f164, %f177, %f203;
	fma.rn.f32 	%f204, %f166, %f177, %f204;
	fma.rn.f32 	%f205, %f168, %f177, %f205;
$L__BB0_10:
	add.s32 	%r66, %r66, 1;
	setp.ne.s32 	%p8, %r66, %r4;
	@%p8 bra 	$L__BB0_2;
$L__BB0_11:
	cvta.to.global.u64 	%rd22, %rd6;
	cvta.to.global.u64 	%rd23, %rd7;
	cvta.to.global.u64 	%rd24, %rd8;
	cvta.to.global.u64 	%rd25, %rd9;
	mul.wide.s32 	%rd26, %r3, 4;
	add.s64 	%rd27, %rd22, %rd26;
	st.global.f32 	[%rd27], %f202;
	add.s64 	%rd28, %rd23, %rd26;
	st.global.f32 	[%rd28], %f203;
	add.s64 	%rd29, %rd24, %rd26;
	st.global.f32 	[%rd29], %f204;
	add.s64 	%rd30, %rd25, %rd26;
	st.global.f32 	[%rd30], %f205;
	ret;

}


// ===== COMPILED SASS (sm_100) =====

	.target	sm_100

	.elftype	@"ET_EXEC"


//--------------------- .note.nv.tkinfo           --------------------------
	.section	.note.nv.tkinfo,"",@"SHT_NOTE"
	.sectionflags	@"SHF_NOTE_NV_TKINFO"
	.tkinfo
        /*0018*/ 	.word	0x00000002
        /*0030*/ 	.string	""
        /*0030*/ 	.string	"ptxas"
        /*0030*/ 	.string	"Cuda compilation tools, release 13.0, V13.0.88"
        /*0030*/ 	.string	"Build cuda_13.0.r13.0/compiler.36424714_0"
        /*0030*/ 	.string	"-arch sm_100 -m 64 "



//--------------------- .note.nv.cuinfo           --------------------------
	.section	.note.nv.cuinfo,"",@"SHT_NOTE"
	.sectionflags	@"SHF_NOTE_NV_CUINFO"
        /*0018*/ 	.short	0x0002
        /*001a*/ 	.short	0x0064
        /*001c*/ 	.short	0x0082
	.zero		2


//--------------------- .nv.info                  --------------------------
	.section	.nv.info,"",@"SHT_CUDA_INFO"
	.align	4


	//----- nvinfo : EIATTR_REGCOUNT
	.align		4
        /*0000*/ 	.byte	0x04, 0x2f
        /*0002*/ 	.short	(.L_1 - .L_0)
	.align		4
.L_0:
        /*0004*/ 	.word	index@(_Z9GPUkerneliPfS_S_S_S_S_S_S_f)
        /*0008*/ 	.word	0x00000020


	//----- nvinfo : EIATTR_FRAME_SIZE
	.align		4
.L_1:
        /*000c*/ 	.byte	0x04, 0x11
        /*000e*/ 	.short	(.L_3 - .L_2)
	.align		4
.L_2:
        /*0010*/ 	.word	index@(_Z9GPUkerneliPfS_S_S_S_S_S_S_f)
        /*0014*/ 	.word	0x00000000


	//----- nvinfo : EIATTR_MIN_STACK_SIZE
	.align		4
.L_3:
        /*0018*/ 	.byte	0x04, 0x12
        /*001a*/ 	.short	(.L_5 - .L_4)
	.align		4
.L_4:
        /*001c*/ 	.word	index@(_Z9GPUkerneliPfS_S_S_S_S_S_S_f)
        /*0020*/ 	.word	0x00000000
.L_5:


//--------------------- .nv.compat                --------------------------
	.section	.nv.compat,"",@"SHT_CUDA_COMPAT_INFO"
	.align	4
        /*0000*/ 	.byte	0x02, 0x09, 0x00, 0x00, 0x02, 0x02, 0x01, 0x00, 0x02, 0x05, 0x05, 0x00, 0x03, 0x07, 0x01, 0x01
        /*0010*/ 	.byte	0x02, 0x03, 0x00, 0x00, 0x02, 0x06, 0x01, 0x00, 0x04, 0x0b, 0x08, 0x00, 0x01, 0x00, 0x00, 0x00
        /*0020*/ 	.byte	0x00, 0x00, 0x00, 0x00


//--------------------- .nv.info._Z9GPUkerneliPfS_S_S_S_S_S_S_f --------------------------
	.section	.nv.info._Z9GPUkerneliPfS_S_S_S_S_S_S_f,"",@"SHT_CUDA_INFO"
	.sectionflags	@""
	.align	4


	//----- nvinfo : EIATTR_CUDA_API_VERSION
	.align		4
        /*0000*/ 	.byte	0x04, 0x37
        /*0002*/ 	.short	(.L_7 - .L_6)
.L_6:
        /*0004*/ 	.word	0x00000082


	//----- nvinfo : EIATTR_KPARAM_INFO
	.align		4
.L_7:
        /*0008*/ 	.byte	0x04, 0x17
        /*000a*/ 	.short	(.L_9 - .L_8)
.L_8:
        /*000c*/ 	.word	0x00000000
        /*0010*/ 	.short	0x0009
        /*0012*/ 	.short	0x0048
        /*0014*/ 	.byte	0x00, 0xf0, 0x11, 0x00


	//----- nvinfo : EIATTR_KPARAM_INFO
	.align		4
.L_9:
        /*0018*/ 	.byte	0x04, 0x17
        /*001a*/ 	.short	(.L_11 - .L_10)
.L_10:
        /*001c*/ 	.word	0x00000000
        /*0020*/ 	.short	0x0008
        /*0022*/ 	.short	0x0040
        /*0024*/ 	.byte	0x00, 0xf5, 0x21, 0x00


	//----- nvinfo : EIATTR_KPARAM_INFO
	.align		4
.L_11:
        /*0028*/ 	.byte	0x04, 0x17
        /*002a*/ 	.short	(.L_13 - .L_12)
.L_12:
        /*002c*/ 	.word	0x00000000
        /*0030*/ 	.short	0x0007
        /*0032*/ 	.short	0x0038
        /*0034*/ 	.byte	0x00, 0xf5, 0x21, 0x00


	//----- nvinfo : EIATTR_KPARAM_INFO
	.align		4
.L_13:
        /*0038*/ 	.byte	0x04, 0x17
        /*003a*/ 	.short	(.L_15 - .L_14)
.L_14:
        /*003c*/ 	.word	0x00000000
        /*0040*/ 	.short	0x0006
        /*0042*/ 	.short	0x0030
        /*0044*/ 	.byte	0x00, 0xf5, 0x21, 0x00


	//----- nvinfo : EIATTR_KPARAM_INFO
	.align		4
.L_15:
        /*0048*/ 	.byte	0x04, 0x17
        /*004a*/ 	.short	(.L_17 - .L_16)
.L_16:
        /*004c*/ 	.word	0x00000000
        /*0050*/ 	.short	0x0005
        /*0052*/ 	.short	0x0028
        /*0054*/ 	.byte	0x00, 0xf5, 0x21, 0x00


	//----- nvinfo : EIATTR_KPARAM_INFO
	.align		4
.L_17:
        /*0058*/ 	.byte	0x04, 0x17
        /*005a*/ 	.short	(.L_19 - .L_18)
.L_18:
        /*005c*/ 	.word	0x00000000
        /*0060*/ 	.short	0x0004
        /*0062*/ 	.short	0x0020
        /*0064*/ 	.byte	0x00, 0xf5, 0x21, 0x00


	//----- nvinfo : EIATTR_KPARAM_INFO
	.align		4
.L_19:
        /*0068*/ 	.byte	0x04, 0x17
        /*006a*/ 	.short	(.L_21 - .L_20)
.L_20:
        /*006c*/ 	.word	0x00000000
        /*0070*/ 	.short	0x0003
        /*0072*/ 	.short	0x0018
        /*0074*/ 	.byte	0x00, 0xf5, 0x21, 0x00


	//----- nvinfo : EIATTR_KPARAM_INFO
	.align		4
.L_21:
        /*0078*/ 	.byte	0x04, 0x17
        /*007a*/ 	.short	(.L_23 - .L_22)
.L_22:
        /*007c*/ 	.word	0x00000000
        /*0080*/ 	.short	0x0002
        /*0082*/ 	.short	0x0010
        /*0084*/ 	.byte	0x00, 0xf5, 0x21, 0x00


	//----- nvinfo : EIATTR_KPARAM_INFO
	.align		4
.L_23:
        /*0088*/ 	.byte	0x04, 0x17
        /*008a*/ 	.short	(.L_25 - .L_24)
.L_24:
        /*008c*/ 	.word	0x00000000
        /*0090*/ 	.short	0x0001
        /*0092*/ 	.short	0x0008
        /*0094*/ 	.byte	0x00, 0xf5, 0x21, 0x00


	//----- nvinfo : EIATTR_KPARAM_INFO
	.align		4
.L_25:
        /*0098*/ 	.byte	0x04, 0x17
        /*009a*/ 	.short	(.L_27 - .L_26)
.L_26:
        /*009c*/ 	.word	0x00000000
        /*00a0*/ 	.short	0x0000
        /*00a2*/ 	.short	0x0000
        /*00a4*/ 	.byte	0x00, 0xf0, 0x11, 0x00


	//----- nvinfo : EIATTR_SPARSE_MMA_MASK
	.align		4
.L_27:
        /*00a8*/ 	.byte	0x03, 0x50
        /*00aa*/ 	.short	0x0000


	//----- nvinfo : EIATTR_MAXREG_COUNT
	.align		4
        /*00ac*/ 	.byte	0x03, 0x1b
        /*00ae*/ 	.short	0x00ff


	//----- nvinfo : EIATTR_NUM_BARRIERS
	.align		4
        /*00b0*/ 	.byte	0x02, 0x4c
        /*00b2*/ 	.byte	0x01
	.zero		1


	//----- nvinfo : EIATTR_MERCURY_ISA_VERSION
	.align		4
        /*00b4*/ 	.byte	0x03, 0x5f
        /*00b6*/ 	.short	0x0101


	//----- nvinfo : EIATTR_VRC_CTA_INIT_COUNT
	.align		4
        /*00b8*/ 	.byte	0x02, 0x4a
	.zero		1
	.zero		1


	//----- nvinfo : EIATTR_EXIT_INSTR_OFFSETS
	.align		4
        /*00bc*/ 	.byte	0x04, 0x1c
        /*00be*/ 	.short	(.L_29 - .L_28)


	//   ....[0]....
.L_28:
        /*00c0*/ 	.word	0x000010d0


	//----- nvinfo : EIATTR_CBANK_PARAM_SIZE
	.align		4
.L_29:
        /*00c4*/ 	.byte	0x03, 0x19
        /*00c6*/ 	.short	0x004c


	//----- nvinfo : EIATTR_PARAM_CBANK
	.align		4
        /*00c8*/ 	.byte	0x04, 0x0a
        /*00ca*/ 	.short	(.L_31 - .L_30)
	.align		4
.L_30:
        /*00cc*/ 	.word	index@(.nv.constant0._Z9GPUkerneliPfS_S_S_S_S_S_S_f)
        /*00d0*/ 	.short	0x0380
        /*00d2*/ 	.short	0x004c


	//----- nvinfo : EIATTR_SW_WAR
	.align		4
.L_31:
        /*00d4*/ 	.byte	0x04, 0x36
        /*00d6*/ 	.short	(.L_33 - .L_32)
.L_32:
        /*00d8*/ 	.word	0x00000008
.L_33:


//--------------------- .nv.callgraph             --------------------------
	.section	.nv.callgraph,"",@"SHT_CUDA_CALLGRAPH"
	.align	4
	.sectionentsize	8
	.align		4
        /*0000*/ 	.word	0x00000000
	.align		4
        /*0004*/ 	.word	0xffffffff
	.align		4
        /*0008*/ 	.word	0x00000000
	.align		4
        /*000c*/ 	.word	0xfffffffe
	.align		4
        /*0010*/ 	.word	0x00000000
	.align		4
        /*0014*/ 	.word	0xfffffffd
	.align		4
        /*0018*/ 	.word	0x00000000
	.align		4
        /*001c*/ 	.word	0xfffffffc


//--------------------- .text._Z9GPUkerneliPfS_S_S_S_S_S_S_f --------------------------
	.section	.text._Z9GPUkerneliPfS_S_S_S_S_S_S_f,"ax",@progbits
	.align	128
        .global         _Z9GPUkerneliPfS_S_S_S_S_S_S_f
        .type           _Z9GPUkerneliPfS_S_S_S_S_S_S_f,@function
        .size           _Z9GPUkerneliPfS_S_S_S_S_S_S_f,(.L_x_7 - _Z9GPUkerneliPfS_S_S_S_S_S_S_f)
        .other          _Z9GPUkerneliPfS_S_S_S_S_S_S_f,@"STO_CUDA_ENTRY STV_DEFAULT"
_Z9GPUkerneliPfS_S_S_S_S_S_S_f:
.text._Z9GPUkerneliPfS_S_S_S_S_S_S_f:
[----:B------:R-:W-:Y:S08]  /*0000*/  LDC R1, c[0x0][0x37c] ;  /* 0x0000df00ff017b82 */ /* 0x000ff00000000800 */
[----:B------:R-:W0:Y:S01]  /*0010*/  LDC R3, c[0x0][0x360] ;  /* 0x0000d800ff037b82 */ /* 0x000e220000000800 */
[----:B------:R-:W1:Y:S01]  /*0020*/  S2R R0, SR_TID.X ;  /* 0x0000000000007919 */ /* 0x000e620000002100 */
[----:B------:R-:W0:Y:S01]  /*0030*/  LDCU UR5, c[0x0][0x380] ;  /* 0x00007000ff0577ac */ /* 0x000e220008000800 */
[----:B------:R-:W-:Y:S01]  /*0040*/  HFMA2 R2, -RZ, RZ, 0, 0 ;  /* 0x00000000ff027431 */ /* 0x000fe200000001ff */
[----:B------:R-:W-:-:S02]  /*0050*/  CS2R R4, SRZ ;  /* 0x0000000000047805 */ /* 0x000fc4000001ff00 */
[----:B------:R-:W-:Y:S01]  /*0060*/  MOV R6, RZ ;  /* 0x000000ff00067202 */ /* 0x000fe20000000f00 */
[----:B------:R-:W2:Y:S01]  /*0070*/  LDCU.64 UR14, c[0x0][0x358] ;  /* 0x00006b00ff0e77ac */ /* 0x000ea20008000a00 */
[----:B------:R-:W1:Y:S01]  /*0080*/  S2UR UR4, SR_CTAID.X ;  /* 0x00000000000479c3 */ /* 0x000e620000002500 */
[C---:B0-----:R-:W-:Y:S01]  /*0090*/  ISETP.GT.U32.AND P0, PT, R3.reuse, UR5, PT ;  /* 0x0000000503007c0c */ /* 0x041fe2000bf04070 */
[----:B-1----:R-:W-:-:S12]  /*00a0*/  IMAD R7, R3, UR4, R0 ;  /* 0x0000000403077c24 */ /* 0x002fd8000f8e0200 */
[----:B--2---:R-:W-:Y:S05]  /*00b0*/  @P0 BRA `(.L_x_0) ;  /* 0x0000000c00d40947 */ /* 0x004fea0003800000 */
[----:B------:R-:W0:Y:S08]  /*00c0*/  LDC.64 R12, c[0x0][0x390] ;  /* 0x0000e400ff0c7b82 */ /* 0x000e300000000a00 */
[----:B------:R-:W1:Y:S08]  /*00d0*/  LDC.64 R4, c[0x0][0x388] ;  /* 0x0000e200ff047b82 */ /* 0x000e700000000a00 */
[----:B------:R-:W2:Y:S01]  /*00e0*/  LDC.64 R10, c[0x0][0x398] ;  /* 0x0000e600ff0a7b82 */ /* 0x000ea20000000a00 */
[----:B0-----:R-:W-:-:S05]  /*00f0*/  IMAD.WIDE R12, R7, 0x4, R12 ;  /* 0x00000004070c7825 */ /* 0x001fca00078e020c */
[----:B------:R-:W5:Y:S01]  /*0100*/  LDG.E R9, desc[UR14][R12.64] ;  /* 0x0000000e0c097981 */ /* 0x000f62000c1e1900 */
[----:B------:R-:W0:Y:S01]  /*0110*/  I2F.U32.RP R2, R3 ;  /* 0x0000000300027306 */ /* 0x000e220000209000 */
[----:B-1----:R-:W-:-:S05]  /*0120*/  IMAD.WIDE R4, R7, 0x4, R4 ;  /* 0x0000000407047825 */ /* 0x002fca00078e0204 */
[----:B------:R1:W5:Y:S01]  /*0130*/  LDG.E R8, desc[UR14][R4.64] ;  /* 0x0000000e04087981 */ /* 0x000362000c1e1900 */
[----:B------:R-:W-:Y:S01]  /*0140*/  ISETP.NE.U32.AND P2, PT, R3, RZ, PT ;  /* 0x000000ff0300720c */ /* 0x000fe20003f45070 */
[----:B--2---:R-:W-:Y:S01]  /*0150*/  IMAD.WIDE R10, R7, 0x4, R10 ;  /* 0x00000004070a7825 */ /* 0x004fe200078e020a */
[----:B0-----:R-:W0:Y:S05]  /*0160*/  MUFU.RCP R2, R2 ;  /* 0x0000000200027308 */ /* 0x001e2a0000001000 */
[----:B------:R2:W5:Y:S01]  /*0170*/  LDG.E R10, desc[UR14][R10.64] ;  /* 0x0000000e0a0a7981 */ /* 0x000562000c1e1900 */
[----:B0-----:R-:W-:-:S04]  /*0180*/  IADD3 R14, PT, PT, R2, 0xffffffe, RZ ;  /* 0x0ffffffe020e7810 */ /* 0x001fc80007ffe0ff */
[----:B------:R0:W3:Y:S02]  /*0190*/  F2I.FTZ.U32.TRUNC.NTZ R15, R14 ;  /* 0x0000000e000f7305 */ /* 0x0000e4000021f000 */
[----:B0-----:R-:W-:Y:S02]  /*01a0*/  MOV R14, RZ ;  /* 0x000000ff000e7202 */ /* 0x001fe40000000f00 */
[----:B---3--:R-:W-:-:S05]  /*01b0*/  IADD3 R6, PT, PT, RZ, -R15, RZ ;  /* 0x8000000fff067210 */ /* 0x008fca0007ffe0ff */
[----:B------:R-:W-:-:S04]  /*01c0*/  IMAD R17, R6, R3, RZ ;  /* 0x0000000306117224 */ /* 0x000fc800078e02ff */
[----:B------:R-:W-:-:S06]  /*01d0*/  IMAD.HI.U32 R15, R15, R17, R14 ;  /* 0x000000110f0f7227 */ /* 0x000fcc00078e000e */
[----:B------:R-:W-:-:S05]  /*01e0*/  IMAD.HI.U32 R15, R15, UR5, RZ ;  /* 0x000000050f0f7c27 */ /* 0x000fca000f8e00ff */
[----:B-1----:R-:W-:-:S05]  /*01f0*/  IADD3 R4, PT, PT, -R15, RZ, RZ ;  /* 0x000000ff0f047210 */ /* 0x002fca0007ffe1ff */
[----:B------:R-:W-:-:S05]  /*0200*/  IMAD R4, R3, R4, UR5 ;  /* 0x0000000503047e24 */ /* 0x000fca000f8e0204 */
[----:B------:R-:W-:-:S13]  /*0210*/  ISETP.GE.U32.AND P0, PT, R4, R3, PT ;  /* 0x000000030400720c */ /* 0x000fda0003f06070 */
[----:B------:R-:W-:-:S04]  /*0220*/  @P0 IADD3 R4, PT, PT, R4, -R3, RZ ;  /* 0x8000000304040210 */ /* 0x000fc80007ffe0ff */
[----:B------:R-:W-:Y:S02]  /*0230*/  ISETP.GE.U32.AND P1, PT, R4, R3, PT ;  /* 0x000000030400720c */ /* 0x000fe40003f26070 */
[----:B------:R-:W-:Y:S02]  /*0240*/  @P0 IADD3 R15, PT, PT, R15, 0x1, RZ ;  /* 0x000000010f0f0810 */ /* 0x000fe40007ffe0ff */
[----:B------:R-:W-:Y:S02]  /*0250*/  CS2R R4, SRZ ;  /* 0x0000000000047805 */ /* 0x000fe4000001ff00 */
[----:B------:R-:W-:Y:S02]  /*0260*/  MOV R6, RZ ;  /* 0x000000ff00067202 */ /* 0x000fe40000000f00 */
[----:B------:R-:W-:-:S05]  /*0270*/  MOV R2, RZ ;  /* 0x000000ff00027202 */ /* 0x000fca0000000f00 */
[----:B------:R-:W-:Y:S02]  /*0280*/  @P1 IADD3 R15, PT, PT, R15, 0x1, RZ ;  /* 0x000000010f0f1810 */ /* 0x000fe40007ffe0ff */
[----:B------:R-:W-:Y:S01]  /*0290*/  @!P2 LOP3.LUT R15, RZ, R3, RZ, 0x33, !PT ;  /* 0x00000003ff0fa212 */ /* 0x000fe200078e33ff */
[----:B------:R-:W-:-:S03]  /*02a0*/  UMOV UR4, URZ ;  /* 0x000000ff00047c82 */ /* 0x000fc60008000000 */
[----:B--2---:R-:W-:-:S07]  /*02b0*/  VIMNMX.U32 R11, PT, PT, R15, 0x1, !PT ;  /* 0x000000010f0b7848 */ /* 0x004fce0007fe0000 */
.L_x_5:
[----:B------:R-:W0:Y:S01]  /*02c0*/  LDC.64 R18, c[0x0][0x388] ;  /* 0x0000e200ff127b82 */ /* 0x000e220000000a00 */
[----:B------:R-:W-:-:S07]  /*02d0*/  IMAD R21, R3, UR4, R0 ;  /* 0x0000000403157c24 */ /* 0x000fce000f8e0200 */
[----:B------:R-:W1:Y:S08]  /*02e0*/  LDC.64 R16, c[0x0][0x390] ;  /* 0x0000e400ff107b82 */ /* 0x000e700000000a00 */
[----:B------:R-:W2:Y:S08]  /*02f0*/  LDC.64 R12, c[0x0][0x398] ;  /* 0x0000e600ff0c7b82 */ /* 0x000eb00000000a00 */
[----:B------:R-:W3:Y:S01]  /*0300*/  LDC.64 R14, c[0x0][0x3a0] ;  /* 0x0000e800ff0e7b82 */ /* 0x000ee20000000a00 */
[----:B0-----:R-:W-:-:S07]  /*0310*/  IMAD.WIDE.U32 R18, R21, 0x4, R18 ;  /* 0x0000000415127825 */ /* 0x001fce00078e0012 */
[----:B------:R-:W-:Y:S01]  /*0320*/  BAR.SYNC.DEFER_BLOCKING 0x0 ;  /* 0x0000000000007b1d */ /* 0x000fe20000010000 */
[----:B-1----:R-:W-:-:S04]  /*0330*/  IMAD.WIDE.U32 R16, R21, 0x4, R16 ;  /* 0x0000000415107825 */ /* 0x002fc800078e0010 */
[----:B--2---:R-:W-:-:S04]  /*0340*/  IMAD.WIDE.U32 R12, R21, 0x4, R12 ;  /* 0x00000004150c7825 */ /* 0x004fc800078e000c */
[----:B---3--:R-:W-:Y:S01]  /*0350*/  IMAD.WIDE.U32 R14, R21, 0x4, R14 ;  /* 0x00000004150e7825 */ /* 0x008fe200078e000e */
[----:B------:R-:W2:Y:S04]  /*0360*/  LDG.E R18, desc[UR14][R18.64] ;  /* 0x0000000e12127981 */ /* 0x000ea8000c1e1900 */
[----:B------:R-:W3:Y:S04]  /*0370*/  LDG.E R16, desc[UR14][R16.64] ;  /* 0x0000000e10107981 */ /* 0x000ee8000c1e1900 */
[----:B------:R0:W4:Y:S04]  /*0380*/  LDG.E R12, desc[UR14][R12.64] ;  /* 0x0000000e0c0c7981 */ /* 0x000128000c1e1900 */
[----:B------:R1:W4:Y:S01]  /*0390*/  LDG.E R14, desc[UR14][R14.64] ;  /* 0x0000000e0e0e7981 */ /* 0x000322000c1e1900 */
[----:B------:R-:W0:Y:S01]  /*03a0*/  S2UR UR8, SR_CgaCtaId ;  /* 0x00000000000879c3 */ /* 0x000e220000008800 */
[----:B------:R-:W-:Y:S01]  /*03b0*/  UMOV UR5, 0x400 ;  /* 0x0000040000057882 */ /* 0x000fe20000000000 */
[----:B------:R-:W-:Y:S01]  /*03c0*/  ISETP.GE.U32.AND P1, PT, R3, 0x4, PT ;  /* 0x000000040300780c */ /* 0x000fe20003f26070 */
[----:B------:R-:W-:Y:S01]  /*03d0*/  UIADD3 UR6, UPT, UPT, UR5, 0x800, URZ ;  /* 0x0000080005067890 */ /* 0x000fe2000fffe0ff */
[----:B------:R-:W-:Y:S01]  /*03e0*/  HFMA2 R21, -RZ, RZ, 0, 0 ;  /* 0x00000000ff157431 */ /* 0x000fe200000001ff */
[----:B------:R-:W-:-:S02]  /*03f0*/  UIADD3 UR7, UPT, UPT, UR5, 0x1000, URZ ;  /* 0x0000100005077890 */ /* 0x000fc4000fffe0ff */
[----:B------:R-:W-:-:S06]  /*0400*/  UIADD3 UR4, UPT, UPT, UR4, 0x1, URZ ;  /* 0x0000000104047890 */ /* 0x000fcc000fffe0ff */
[----:B------:R-:W-:Y:S01]  /*0410*/  ISETP.NE.AND P0, PT, R11, UR4, PT ;  /* 0x000000040b007c0c */ /* 0x000fe2000bf05270 */
[----:B0-----:R-:W-:Y:S02]  /*0420*/  ULEA UR9, UR8, UR5, 0x18 ;  /* 0x0000000508097291 */ /* 0x001fe4000f8ec0ff */
[----:B------:R-:W-:Y:S02]  /*0430*/  UIADD3 UR5, UPT, UPT, UR5, 0x1800, URZ ;  /* 0x0000180005057890 */ /* 0x000fe4000fffe0ff */
[----:B------:R-:W-:Y:S02]  /*0440*/  ULEA UR6, UR8, UR6, 0x18 ;  /* 0x0000000608067291 */ /* 0x000fe4000f8ec0ff */
[----:B------:R-:W-:Y:S01]  /*0450*/  ULEA UR7, UR8, UR7, 0x18 ;  /* 0x0000000708077291 */ /* 0x000fe2000f8ec0ff */
[C---:B------:R-:W-:Y:S01]  /*0460*/  LEA R13, R0.reuse, UR9, 0x2 ;  /* 0x00000009000d7c11 */ /* 0x040fe2000f8e10ff */
[----:B------:R-:W-:Y:S02]  /*0470*/  ULEA UR5, UR8, UR5, 0x18 ;  /* 0x0000000508057291 */ /* 0x000fe4000f8ec0ff */
[----:B-1----:R-:W-:-:S02]  /*0480*/  LEA R15, R0, UR6, 0x2 ;  /* 0x00000006000f7c11 */ /* 0x002fc4000f8e10ff */
[C---:B------:R-:W-:Y:S02]  /*0490*/  LEA R17, R0.reuse, UR7, 0x2 ;  /* 0x0000000700117c11 */ /* 0x040fe4000f8e10ff */
[----:B------:R-:W-:Y:S01]  /*04a0*/  LEA R19, R0, UR5, 0x2 ;  /* 0x0000000500137c11 */ /* 0x000fe2000f8e10ff */
[----:B--2---:R0:W-:Y:S04]  /*04b0*/  STS [R13], R18 ;  /* 0x000000120d007388 */ /* 0x0041e80000000800 */
[----:B---3--:R0:W-:Y:S04]  /*04c0*/  STS [R15], R16 ;  /* 0x000000100f007388 */ /* 0x0081e80000000800 */
[----:B----4-:R0:W-:Y:S04]  /*04d0*/  STS [R17], R12 ;  /* 0x0000000c11007388 */ /* 0x0101e80000000800 */
[----:B------:R0:W-:Y:S01]  /*04e0*/  STS [R19], R14 ;  /* 0x0000000e13007388 */ /* 0x0001e20000000800 */
[----:B------:R-:W-:Y:S06]  /*04f0*/  BAR.SYNC.DEFER_BLOCKING 0x0 ;  /* 0x0000000000007b1d */ /* 0x000fec0000010000 */
[----:B------:R-:W-:Y:S05]  /*0500*/  @!P1 BRA `(.L_x_1) ;  /* 0x00000004007c9947 */ /* 0x000fea0003800000 */
[C---:B------:R-:W-:Y:S01]  /*0510*/  LOP3.LUT R20, R3.reuse, 0xfffffffc, RZ, 0xc0, !PT ;  /* 0xfffffffc03147812 */ /* 0x040fe200078ec0ff */
[----:B------:R-:W1:Y:S01]  /*0520*/  LDCU UR13, c[0x0][0x3c8] ;  /* 0x00007900ff0d77ac */ /* 0x000e620008000800 */
[----:B------:R-:W-:Y:S02]  /*0530*/  LOP3.LUT R21, R3, 0x7fc, RZ, 0xc0, !PT ;  /* 0x000007fc03157812 */ /* 0x000fe400078ec0ff */
[----:B------:R-:W-:Y:S01]  /*0540*/  IADD3 R20, PT, PT, -R20, RZ, RZ ;  /* 0x000000ff14147210 */ /* 0x000fe20007ffe1ff */
[----:B------:R-:W-:Y:S02]  /*0550*/  UIADD3 UR8, UPT, UPT, UR9, 0x8, URZ ;  /* 0x0000000809087890 */ /* 0x000fe4000fffe0ff */
[----:B------:R-:W-:Y:S02]  /*0560*/  UIADD3 UR10, UPT, UPT, UR6, 0x8, URZ ;  /* 0x00000008060a7890 */ /* 0x000fe4000fffe0ff */
[----:B------:R-:W-:Y:S02]  /*0570*/  UIADD3 UR11, UPT, UPT, UR7, 0x8, URZ ;  /* 0x00000008070b7890 */ /* 0x000fe4000fffe0ff */
[----:B------:R-:W-:-:S12]  /*0580*/  UIADD3 UR12, UPT, UPT, UR5, 0x8, URZ ;  /* 0x00000008050c7890 */ /* 0x000fd8000fffe0ff */
.L_x_2:
[----:B0-----:R-:W0:Y:S01]  /*0590*/  LDS.64 R12, [UR10+-0x8] ;  /* 0xfffff80aff0c7984 */ /* 0x001e220008000a00 */
[----:B------:R-:W-:-:S03]  /*05a0*/  IADD3 R20, PT, PT, R20, 0x4, RZ ;  /* 0x0000000414147810 */ /* 0x000fc60007ffe0ff */
[----:B------:R-:W2:Y:S04]  /*05b0*/  LDS.64 R14, [UR8+-0x8] ;  /* 0xfffff808ff0e7984 */ /* 0x000ea80008000a00 */
[----:B------:R-:W3:Y:S04]  /*05c0*/  LDS.64 R16, [UR11+-0x8] ;  /* 0xfffff80bff107984 */ /* 0x000ee80008000a00 */
[----:B------:R-:W4:Y:S01]  /*05d0*/  LDS.64 R18, [UR12+-0x8] ;  /* 0xfffff80cff127984 */ /* 0x000f220008000a00 */
[----:B0----5:R-:W-:Y:S01]  /*05e0*/  FADD R12, -R9, R12 ;  /* 0x0000000c090c7221 */ /* 0x021fe20000000100 */
[----:B--2---:R-:W-:-:S03]  /*05f0*/  FADD R27, -R8, R14 ;  /* 0x0000000e081b7221 */ /* 0x004fc60000000100 */
[----:B------:R-:W-:Y:S01]  /*0600*/  FMUL R14, R12, R12 ;  /* 0x0000000c0c0e7220 */ /* 0x000fe20000400000 */
[----:B------:R-:W-:Y:S01]  /*0610*/  FADD R22, -R8, R15 ;  /* 0x0000000f08167221 */ /* 0x000fe20000000100 */
[C---:B---3--:R-:W-:Y:S02]  /*0620*/  FADD R29, -R10.reuse, R16 ;  /* 0x000000100a1d7221 */ /* 0x048fe40000000100 */
[----:B------:R-:W-:Y:S01]  /*0630*/  FFMA R14, R27, R27, R14 ;  /* 0x0000001b1b0e7223 */ /* 0x000fe2000000000e */
[----:B------:R-:W-:Y:S01]  /*0640*/  FADD R16, -R9, R13 ;  /* 0x0000000d09107221 */ /* 0x000fe20000000100 */
[----:B------:R-:W-:Y:S02]  /*0650*/  FADD R23, -R10, R17 ;  /* 0x000000110a177221 */ /* 0x000fe40000000100 */
[----:B------:R-:W-:Y:S01]  /*0660*/  FFMA R14, R29, R29, R14 ;  /* 0x0000001d1d0e7223 */ /* 0x000fe2000000000e */
[----:B------:R-:W-:-:S03]  /*0670*/  FMUL R13, R16, R16 ;  /* 0x00000010100d7220 */ /* 0x000fc60000400000 */
[----:B-1----:R-:W-:Y:S01]  /*0680*/  FADD R25, R14, UR13 ;  /* 0x0000000d0e197e21 */ /* 0x002fe20008000000 */
[----:B------:R-:W-:-:S04]  /*0690*/  FFMA R24, R22, R22, R13 ;  /* 0x0000001616187223 */ /* 0x000fc8000000000d */
[----:B------:R-:W-:Y:S01]  /*06a0*/  FSETP.GEU.AND P1, PT, |R25|, 1.175494350822287508e-38, PT ;  /* 0x008000001900780b */ /* 0x000fe20003f2e200 */
[----:B------:R-:W-:-:S04]  /*06b0*/  FFMA R24, R23, R23, R24 ;  /* 0x0000001717187223 */ /* 0x000fc80000000018 */
[----:B------:R-:W-:-:S08]  /*06c0*/  FADD R24, R24, UR13 ;  /* 0x0000000d18187e21 */ /* 0x000fd00008000000 */
[----:B------:R-:W-:-:S04]  /*06d0*/  @!P1 FMUL R25, R25, 16777216 ;  /* 0x4b80000019199820 */ /* 0x000fc80000400000 */
[----:B------:R-:W0:Y:S02]  /*06e0*/  MUFU.RSQ R14, R25 ;  /* 0x00000019000e7308 */ /* 0x000e240000001400 */
[----:B0-----:R-:W-:Y:S01]  /*06f0*/  @!P1 FMUL R14, R14, 4096 ;  /* 0x458000000e0e9820 */ /* 0x001fe20000400000 */
[----:B------:R-:W-:-:S03]  /*0700*/  FSETP.GEU.AND P1, PT, |R24|, 1.175494350822287508e-38, PT ;  /* 0x008000001800780b */ /* 0x000fc60003f2e200 */
[----:B----4-:R-:W-:-:S04]  /*0710*/  FMUL R17, R14, R18 ;  /* 0x000000120e117220 */ /* 0x010fc80000400000 */
[----:B------:R-:W-:Y:S01]  /*0720*/  FMUL R13, R14, R17 ;  /* 0x000000110e0d7220 */ /* 0x000fe20000400000 */
[----:B------:R-:W-:-:S03]  /*0730*/  FADD R2, R17, R2 ;  /* 0x0000000211027221 */ /* 0x000fc60000000000 */
[----:B------:R-:W-:Y:S02]  /*0740*/  FMUL R13, R14, R13 ;  /* 0x0000000d0e0d7220 */ /* 0x000fe40000400000 */
[----:B------:R-:W-:Y:S01]  /*0750*/  @!P1 FMUL R24, R24, 16777216 ;  /* 0x4b80000018189820 */ /* 0x000fe20000400000 */
[----:B------:R-:W0:Y:S01]  /*0760*/  LDS.64 R14, [UR11] ;  /* 0x0000000bff0e7984 */ /* 0x000e220008000a00 */
[-C--:B------:R-:W-:Y:S01]  /*0770*/  FFMA R27, R27, R13.reuse, R4 ;  /* 0x0000000d1b1b7223 */ /* 0x080fe20000000004 */
[-C--:B------:R-:W-:Y:S01]  /*0780*/  FFMA R25, R12, R13.reuse, R5 ;  /* 0x0000000d0c197223 */ /* 0x080fe20000000005 */
[----:B------:R-:W-:Y:S01]  /*0790*/  FFMA R6, R29, R13, R6 ;  /* 0x0000000d1d067223 */ /* 0x000fe20000000006 */
[----:B------:R-:W1:Y:S01]  /*07a0*/  LDS.64 R4, [UR10] ;  /* 0x0000000aff047984 */ /* 0x000e620008000a00 */
[----:B------:R-:W2:Y:S01]  /*07b0*/  MUFU.RSQ R18, R24 ;  /* 0x0000001800127308 */ /* 0x000ea20000001400 */
[----:B------:R-:W-:Y:S02]  /*07c0*/  UIADD3 UR10, UPT, UPT, UR10, 0x10, URZ ;  /* 0x000000100a0a7890 */ /* 0x000fe4000fffe0ff */
[----:B------:R-:W3:Y:S01]  /*07d0*/  LDS.64 R12, [UR8] ;  /* 0x00000008ff0c7984 */ /* 0x000ee20008000a00 */
[----:B------:R-:W-:-:S02]  /*07e0*/  UIADD3 UR8, UPT, UPT, UR8, 0x10, URZ ;  /* 0x0000001008087890 */ /* 0x000fc4000fffe0ff */
[----:B------:R-:W-:Y:S01]  /*07f0*/  UIADD3 UR11, UPT, UPT, UR11, 0x10, URZ ;  /* 0x000000100b0b7890 */ /* 0x000fe2000fffe0ff */
[----:B--2---:R-:W-:-:S04]  /*0800*/  @!P1 FMUL R18, R18, 4096 ;  /* 0x4580000012129820 */ /* 0x004fc80000400000 */
[----:B------:R-:W-:-:S04]  /*0810*/  FMUL R19, R18, R19 ;  /* 0x0000001312137220 */ /* 0x000fc80000400000 */
[----:B------:R-:W-:Y:S01]  /*0820*/  FMUL R29, R18, R19 ;  /* 0x00000013121d7220 */ /* 0x000fe20000400000 */
[----:B------:R-:W-:-:S03]  /*0830*/  FADD R19, R2, R19 ;  /* 0x0000001302137221 */ /* 0x000fc60000000000 */
[----:B------:R-:W-:-:S04]  /*0840*/  FMUL R18, R18, R29 ;  /* 0x0000001d12127220 */ /* 0x000fc80000400000 */
[-C--:B------:R-:W-:Y:S01]  /*0850*/  FFMA R27, R22, R18.reuse, R27 ;  /* 0x00000012161b7223 */ /* 0x080fe2000000001b */
[-C--:B------:R-:W-:Y:S01]  /*0860*/  FFMA R25, R16, R18.reuse, R25 ;  /* 0x0000001210197223 */ /* 0x080fe20000000019 */
[C---:B0-----:R-:W-:Y:S01]  /*0870*/  FADD R14, -R10.reuse, R14 ;  /* 0x0000000e0a0e7221 */ /* 0x041fe20000000100 */
[----:B------:R-:W-:Y:S01]  /*0880*/  FADD R15, -R10, R15 ;  /* 0x0000000f0a0f7221 */ /* 0x000fe20000000100 */
[----:B------:R-:W-:Y:S01]  /*0890*/  FFMA R23, R23, R18, R6 ;  /* 0x0000001217177223 */ /* 0x000fe20000000006 */
[C---:B-1----:R-:W-:Y:S01]  /*08a0*/  FADD R22, -R9.reuse, R4 ;  /* 0x0000000409167221 */ /* 0x042fe20000000100 */
[----:B------:R-:W-:Y:S01]  /*08b0*/  FADD R16, -R9, R5 ;  /* 0x0000000509107221 */ /* 0x000fe20000000100 */
[----:B---3--:R-:W-:Y:S02]  /*08c0*/  FADD R12, -R8, R12 ;  /* 0x0000000c080c7221 */ /* 0x008fe40000000100 */
[----:B------:R-:W-:Y:S01]  /*08d0*/  FMUL R5, R22, R22 ;  /* 0x0000001616057220 */ /* 0x000fe20000400000 */
[----:B------:R-:W-:Y:S01]  /*08e0*/  FADD R13, -R8, R13 ;  /* 0x0000000d080d7221 */ /* 0x000fe20000000100 */
[----:B------:R-:W-:-:S02]  /*08f0*/  FMUL R4, R16, R16 ;  /* 0x0000001010047220 */ /* 0x000fc40000400000 */
[----:B------:R-:W-:Y:S02]  /*0900*/  FFMA R5, R12, R12, R5 ;  /* 0x0000000c0c057223 */ /* 0x000fe40000000005 */
[----:B------:R-:W-:Y:S02]  /*0910*/  FFMA R4, R13, R13, R4 ;  /* 0x0000000d0d047223 */ /* 0x000fe40000000004 */
[----:B------:R-:W-:Y:S02]  /*0920*/  FFMA R5, R14, R14, R5 ;  /* 0x0000000e0e057223 */ /* 0x000fe40000000005 */
[----:B------:R-:W-:Y:S02]  /*0930*/  FFMA R4, R15, R15, R4 ;  /* 0x0000000f0f047223 */ /* 0x000fe40000000004 */
[----:B------:R-:W-:Y:S02]  /*0940*/  FADD R24, R5, UR13 ;  /* 0x0000000d05187e21 */ /* 0x000fe40008000000 */
[----:B------:R-:W-:-:S02]  /*0950*/  FADD R18, R4, UR13 ;  /* 0x0000000d04127e21 */ /* 0x000fc40008000000 */
[----:B------:R-:W0:Y:S01]  /*0960*/  LDS.64 R4, [UR12] ;  /* 0x0000000cff047984 */ /* 0x000e220008000a00 */
[----:B------:R-:W-:Y:S01]  /*0970*/  FSETP.GEU.AND P1, PT, |R24|, 1.175494350822287508e-38, PT ;  /* 0x008000001800780b */ /* 0x000fe20003f2e200 */
[----:B------:R-:W-:Y:S01]  /*0980*/  UIADD3 UR12, UPT, UPT, UR12, 0x10, URZ ;  /* 0x000000100c0c7890 */ /* 0x000fe2000fffe0ff */
[----:B------:R-:W-:-:S11]  /*0990*/  FSETP.GEU.AND P2, PT, |R18|, 1.175494350822287508e-38, PT ;  /* 0x008000001200780b */ /* 0x000fd60003f4e200 */
[----:B------:R-:W-:Y:S02]  /*09a0*/  @!P1 FMUL R24, R24, 16777216 ;  /* 0x4b80000018189820 */ /* 0x000fe40000400000 */
[----:B------:R-:W-:Y:S02]  /*09b0*/  @!P2 FMUL R18, R18, 16777216 ;  /* 0x4b8000001212a820 */ /* 0x000fe40000400000 */
[----:B------:R-:W1:Y:S08]  /*09c0*/  MUFU.RSQ R29, R24 ;  /* 0x00000018001d7308 */ /* 0x000e700000001400 */
[----:B------:R-:W2:Y:S01]  /*09d0*/  MUFU.RSQ R6, R18 ;  /* 0x0000001200067308 */ /* 0x000ea20000001400 */
[----:B-1----:R-:W-:Y:S01]  /*09e0*/  @!P1 FMUL R29, R29, 4096 ;  /* 0x458000001d1d9820 */ /* 0x002fe20000400000 */
[----:B------:R-:W-:-:S03]  /*09f0*/  ISETP.NE.AND P1, PT, R20, RZ, PT ;  /* 0x000000ff1400720c */ /* 0x000fc60003f25270 */
[----:B0-----:R-:W-:Y:S01]  /*0a00*/  FMUL R4, R29, R4 ;  /* 0x000000041d047220 */ /* 0x001fe20000400000 */
[----:B--2---:R-:W-:-:S03]  /*0a10*/  @!P2 FMUL R6, R6, 4096 ;  /* 0x458000000606a820 */ /* 0x004fc60000400000 */
[----:B------:R-:W-:Y:S01]  /*0a20*/  FMUL R2, R29, R4 ;  /* 0x000000041d027220 */ /* 0x000fe20000400000 */
[----:B------:R-:W-:-:S03]  /*0a30*/  FMUL R5, R6, R5 ;  /* 0x0000000506057220 */ /* 0x000fc60000400000 */
[----:B------:R-:W-:Y:S01]  /*0a40*/  FMUL R29, R29, R2 ;  /* 0x000000021d1d7220 */ /* 0x000fe20000400000 */
[----:B------:R-:W-:Y:S01]  /*0a50*/  FADD R2, R19, R4 ;  /* 0x0000000413027221 */ /* 0x000fe20000000000 */
[----:B------:R-:W-:Y:S02]  /*0a60*/  FMUL R17, R6, R5 ;  /* 0x0000000506117220 */ /* 0x000fe40000400000 */
[-C--:B------:R-:W-:Y:S01]  /*0a70*/  FFMA R4, R12, R29.reuse, R27 ;  /* 0x0000001d0c047223 */ /* 0x080fe2000000001b */
[-C--:B------:R-:W-:Y:S01]  /*0a80*/  FFMA R25, R22, R29.reuse, R25 ;  /* 0x0000001d16197223 */ /* 0x080fe20000000019 */
[----:B------:R-:W-:Y:S01]  /*0a90*/  FFMA R14, R14, R29, R23 ;  /* 0x0000001d0e0e7223 */ /* 0x000fe20000000017 */
[----:B------:R-:W-:Y:S01]  /*0aa0*/  FMUL R6, R6, R17 ;  /* 0x0000001106067220 */ /* 0x000fe20000400000 */
[----:B------:R-:W-:-:S03]  /*0ab0*/  FADD R2, R2, R5 ;  /* 0x0000000502027221 */ /* 0x000fc60000000000 */
[-C--:B------:R-:W-:Y:S01]  /*0ac0*/  FFMA R4, R13, R6.reuse, R4 ;  /* 0x000000060d047223 */ /* 0x080fe20000000004 */
[-C--:B------:R-:W-:Y:S01]  /*0ad0*/  FFMA R5, R16, R6.reuse, R25 ;  /* 0x0000000610057223 */ /* 0x080fe20000000019 */
[----:B------:R-:W-:Y:S01]  /*0ae0*/  FFMA R6, R15, R6, R14 ;  /* 0x000000060f067223 */ /* 0x000fe2000000000e */
[----:B------:R-:W-:Y:S06]  /*0af0*/  @P1 BRA `(.L_x_2) ;  /* 0xfffffff800a41947 */ /* 0x000fec000383ffff */
.L_x_1:
[----:B0-----:R-:W-:-:S13]  /*0b00*/  LOP3.LUT P1, R12, R3, 0x3, RZ, 0xc0, !PT ;  /* 0x00000003030c7812 */ /* 0x001fda000782c0ff */
[----:B------:R-:W-:Y:S05]  /*0b10*/  @!P1 BRA `(.L_x_3) ;  /* 0x0000000400389947 */ /* 0x000fea0003800000 */
[----:B------:R-:W-:Y:S02]  /*0b20*/  ISETP.NE.AND P2, PT, R12, 0x1, PT ;  /* 0x000000010c00780c */ /* 0x000fe40003f45270 */
[----:B------:R-:W-:-:S04]  /*0b30*/  LOP3.LUT R13, R3, 0x1, RZ, 0xc0, !PT ;  /* 0x00000001030d7812 */ /* 0x000fc800078ec0ff */
[----:B------:R-:W-:-:S07]  /*0b40*/  ISETP.NE.U32.AND P1, PT, R13, 0x1, PT ;  /* 0x000000010d00780c */ /* 0x000fce0003f25070 */
[----:B------:R-:W-:Y:S06]  /*0b50*/  @!P2 BRA `(.L_x_4) ;  /* 0x0000000000b8a947 */ /* 0x000fec0003800000 */
[C---:B------:R-:W-:Y:S01]  /*0b60*/  LEA R12, R21.reuse, UR6, 0x2 ;  /* 0x00000006150c7c11 */ /* 0x040fe2000f8e10ff */
[----:B------:R-:W0:Y:S01]  /*0b70*/  LDCU UR8, c[0x0][0x3c8] ;  /* 0x00007900ff0877ac */ /* 0x000e220008000800 */
[C---:B------:R-:W-:Y:S02]  /*0b80*/  LEA R14, R21.reuse, UR9, 0x2 ;  /* 0x00000009150e7c11 */ /* 0x040fe4000f8e10ff */
[----:B------:R-:W-:Y:S02]  /*0b90*/  LEA R16, R21, UR7, 0x2 ;  /* 0x0000000715107c11 */ /* 0x000fe4000f8e10ff */
[----:B------:R-:W1:Y:S04]  /*0ba0*/  LDS.64 R12, [R12] ;  /* 0x000000000c0c7984 */ /* 0x000e680000000a00 */
[----:B------:R-:W2:Y:S04]  /*0bb0*/  LDS.64 R14, [R14] ;  /* 0x000000000e0e7984 */ /* 0x000ea80000000a00 */
[----:B------:R-:W3:Y:S01]  /*0bc0*/  LDS.64 R16, [R16] ;  /* 0x0000000010107984 */ /* 0x000ee20000000a00 */
[C---:B-1---5:R-:W-:Y:S01]  /*0bd0*/  FADD R18, -R9.reuse, R12 ;  /* 0x0000000c09127221 */ /* 0x062fe20000000100 */
[----:B------:R-:W-:Y:S01]  /*0be0*/  FADD R19, -R9, R13 ;  /* 0x0000000d09137221 */ /* 0x000fe20000000100 */
[----:B--2---:R-:W-:-:S02]  /*0bf0*/  FADD R23, -R8, R14 ;  /* 0x0000000e08177221 */ /* 0x004fc40000000100 */
[----:B------:R-:W-:Y:S01]  /*0c00*/  FMUL R20, R18, R18 ;  /* 0x0000001212147220 */ /* 0x000fe20000400000 */
[----:B------:R-:W-:Y:S01]  /*0c10*/  FADD R15, -R8, R15 ;  /* 0x0000000f080f7221 */ /* 0x000fe20000000100 */
[----:B------:R-:W-:Y:S01]  /*0c20*/  FMUL R12, R19, R19 ;  /* 0x00000013130c7220 */ /* 0x000fe20000400000 */
[C---:B---3--:R-:W-:Y:S01]  /*0c30*/  FADD R25, -R10.reuse, R16 ;  /* 0x000000100a197221 */ /* 0x048fe20000000100 */
[----:B------:R-:W-:Y:S01]  /*0c40*/  FFMA R20, R23, R23, R20 ;  /* 0x0000001717147223 */ /* 0x000fe20000000014 */
[----:B------:R-:W-:Y:S01]  /*0c50*/  FADD R17, -R10, R17 ;  /* 0x000000110a117221 */ /* 0x000fe20000000100 */
[----:B------:R-:W-:Y:S01]  /*0c60*/  FFMA R14, R15, R15, R12 ;  /* 0x0000000f0f0e7223 */ /* 0x000fe2000000000c */
[----:B------:R-:W-:Y:S01]  /*0c70*/  LEA R12, R21, UR5, 0x2 ;  /* 0x00000005150c7c11 */ /* 0x000fe2000f8e10ff */
[----:B------:R-:W-:Y:S01]  /*0c80*/  FFMA R20, R25, R25, R20 ;  /* 0x0000001919147223 */ /* 0x000fe20000000014 */
[----:B------:R-:W-:Y:S01]  /*0c90*/  IADD3 R21, PT, PT, R21, 0x2, RZ ;  /* 0x0000000215157810 */ /* 0x000fe20007ffe0ff */
[----:B------:R-:W-:-:S02]  /*0ca0*/  FFMA R14, R17, R17, R14 ;  /* 0x00000011110e7223 */ /* 0x000fc4000000000e */
[----:B0-----:R-:W-:Y:S01]  /*0cb0*/  FADD R20, R20, UR8 ;  /* 0x0000000814147e21 */ /* 0x001fe20008000000 */
[----:B------:R-:W0:Y:S01]  /*0cc0*/  LDS.64 R12, [R12] ;  /* 0x000000000c0c7984 */ /* 0x000e220000000a00 */
[----:B------:R-:W-:-:S03]  /*0cd0*/  FADD R16, R14, UR8 ;  /* 0x000000080e107e21 */ /* 0x000fc60008000000 */
[----:B------:R-:W-:Y:S02]  /*0ce0*/  FSETP.GEU.AND P2, PT, |R20|, 1.175494350822287508e-38, PT ;  /* 0x008000001400780b */ /* 0x000fe40003f4e200 */
[----:B------:R-:W-:-:S11]  /*0cf0*/  FSETP.GEU.AND P3, PT, |R16|, 1.175494350822287508e-38, PT ;  /* 0x008000001000780b */ /* 0x000fd60003f6e200 */
[----:B------:R-:W-:Y:S02]  /*0d00*/  @!P2 FMUL R20, R20, 16777216 ;  /* 0x4b8000001414a820 */ /* 0x000fe40000400000 */
[----:B------:R-:W-:Y:S02]  /*0d10*/  @!P3 FMUL R16, R16, 16777216 ;  /* 0x4b8000001010b820 */ /* 0x000fe40000400000 */
[----:B------:R-:W1:Y:S08]  /*0d20*/  MUFU.RSQ R27, R20 ;  /* 0x00000014001b7308 */ /* 0x000e700000001400 */
[----:B------:R-:W2:Y:S01]  /*0d30*/  MUFU.RSQ R22, R16 ;  /* 0x0000001000167308 */ /* 0x000ea20000001400 */
[----:B-1----:R-:W-:-:S04]  /*0d40*/  @!P2 FMUL R27, R27, 4096 ;  /* 0x458000001b1ba820 */ /* 0x002fc80000400000 */
[----:B0-----:R-:W-:Y:S01]  /*0d50*/  FMUL R14, R27, R12 ;  /* 0x0000000c1b0e7220 */ /* 0x001fe20000400000 */
[----:B--2---:R-:W-:-:S03]  /*0d60*/  @!P3 FMUL R22, R22, 4096 ;  /* 0x458000001616b820 */ /* 0x004fc60000400000 */
[C---:B------:R-:W-:Y:S01]  /*0d70*/  FMUL R12, R27.reuse, R14 ;  /* 0x0000000e1b0c7220 */ /* 0x040fe20000400000 */
[----:B------:R-:W-:Y:S01]  /*0d80*/  FADD R2, R2, R14 ;  /* 0x0000000e02027221 */ /* 0x000fe20000000000 */
[C---:B------:R-:W-:Y:S02]  /*0d90*/  FMUL R13, R22.reuse, R13 ;  /* 0x0000000d160d7220 */ /* 0x040fe40000400000 */
[----:B------:R-:W-:Y:S02]  /*0da0*/  FMUL R12, R27, R12 ;  /* 0x0000000c1b0c7220 */ /* 0x000fe40000400000 */
        /* <DEDUP_REMOVED lines=8> */
[----:B------:R-:W-:-:S07]  /*0e30*/  FFMA R6, R17, R29, R6 ;  /* 0x0000001d11067223 */ /* 0x000fce0000000006 */
.L_x_4:
[----:B------:R-:W-:Y:S05]  /*0e40*/  @P1 BRA `(.L_x_3) ;  /* 0x00000000006c1947 */ /* 0x000fea0003800000 */
[C---:B------:R-:W-:Y:S01]  /*0e50*/  LEA R14, R21.reuse, UR6, 0x2 ;  /* 0x00000006150e7c11 */ /* 0x040fe2000f8e10ff */
[----:B------:R-:W0:Y:S01]  /*0e60*/  LDCU UR6, c[0x0][0x3c8] ;  /* 0x00007900ff0677ac */ /* 0x000e220008000800 */
[C---:B------:R-:W-:Y:S02]  /*0e70*/  LEA R12, R21.reuse, UR9, 0x2 ;  /* 0x00000009150c7c11 */ /* 0x040fe4000f8e10ff */
[C---:B------:R-:W-:Y:S02]  /*0e80*/  LEA R15, R21.reuse, UR7, 0x2 ;  /* 0x00000007150f7c11 */ /* 0x040fe4000f8e10ff */
[----:B------:R-:W1:Y:S01]  /*0e90*/  LDS R14, [R14] ;  /* 0x000000000e0e7984 */ /* 0x000e620000000800 */
[----:B------:R-:W-:-:S03]  /*0ea0*/  LEA R21, R21, UR5, 0x2 ;  /* 0x0000000515157c11 */ /* 0x000fc6000f8e10ff */
[----:B------:R-:W2:Y:S04]  /*0eb0*/  LDS R13, [R12] ;  /* 0x000000000c0d7984 */ /* 0x000ea80000000800 */
[----:B------:R-:W3:Y:S04]  /*0ec0*/  LDS R15, [R15] ;  /* 0x000000000f0f7984 */ /* 0x000ee80000000800 */
[----:B------:R-:W4:Y:S01]  /*0ed0*/  LDS R21, [R21] ;  /* 0x0000000015157984 */ /* 0x000f220000000800 */
[----:B-1---5:R-:W-:Y:S01]  /*0ee0*/  FADD R16, -R9, R14 ;  /* 0x0000000e09107221 */ /* 0x022fe20000000100 */
[----:B--2---:R-:W-:-:S03]  /*0ef0*/  FADD R13, -R8, R13 ;  /* 0x0000000d080d7221 */ /* 0x004fc60000000100 */
[----:B------:R-:W-:Y:S01]  /*0f00*/  FMUL R18, R16, R16 ;  /* 0x0000001010127220 */ /* 0x000fe20000400000 */
[----:B---3--:R-:W-:-:S03]  /*0f10*/  FADD R17, -R10, R15 ;  /* 0x0000000f0a117221 */ /* 0x008fc60000000100 */
[----:B------:R-:W-:-:S04]  /*0f20*/  FFMA R18, R13, R13, R18 ;  /* 0x0000000d0d127223 */ /* 0x000fc80000000012 */
[----:B------:R-:W-:-:S04]  /*0f30*/  FFMA R18, R17, R17, R18 ;  /* 0x0000001111127223 */ /* 0x000fc80000000012 */
[----:B0-----:R-:W-:-:S05]  /*0f40*/  FADD R18, R18, UR6 ;  /* 0x0000000612127e21 */ /* 0x001fca0008000000 */
[----:B------:R-:W-:-:S13]  /*0f50*/  FSETP.GEU.AND P1, PT, |R18|, 1.175494350822287508e-38, PT ;  /* 0x008000001200780b */ /* 0x000fda0003f2e200 */
[----:B------:R-:W-:-:S04]  /*0f60*/  @!P1 FMUL R18, R18, 16777216 ;  /* 0x4b80000012129820 */ /* 0x000fc80000400000 */
[----:B------:R-:W0:Y:S02]  /*0f70*/  MUFU.RSQ R12, R18 ;  /* 0x00000012000c7308 */ /* 0x000e240000001400 */
[----:B0-----:R-:W-:-:S04]  /*0f80*/  @!P1 FMUL R12, R12, 4096 ;  /* 0x458000000c0c9820 */ /* 0x001fc80000400000 */
[----:B----4-:R-:W-:-:S04]  /*0f90*/  FMUL R15, R12, R21 ;  /* 0x000000150c0f7220 */ /* 0x010fc80000400000 */
[----:B------:R-:W-:Y:S01]  /*0fa0*/  FMUL R19, R12, R15 ;  /* 0x0000000f0c137220 */ /* 0x000fe20000400000 */
[----:B------:R-:W-:-:S03]  /*0fb0*/  FADD R2, R2, R15 ;  /* 0x0000000f02027221 */ /* 0x000fc60000000000 */
[----:B------:R-:W-:-:S04]  /*0fc0*/  FMUL R19, R12, R19 ;  /* 0x000000130c137220 */ /* 0x000fc80000400000 */
[-C--:B------:R-:W-:Y:S01]  /*0fd0*/  FFMA R4, R13, R19.reuse, R4 ;  /* 0x000000130d047223 */ /* 0x080fe20000000004 */
[-C--:B------:R-:W-:Y:S01]  /*0fe0*/  FFMA R5, R16, R19.reuse, R5 ;  /* 0x0000001310057223 */ /* 0x080fe20000000005 */
[----:B------:R-:W-:-:S07]  /*0ff0*/  FFMA R6, R17, R19, R6 ;  /* 0x0000001311067223 */ /* 0x000fce0000000006 */
.L_x_3:
[----:B------:R-:W-:Y:S05]  /*1000*/  @P0 BRA `(.L_x_5) ;  /* 0xfffffff000ac0947 */ /* 0x000fea000383ffff */
.L_x_0:
[----:B-----5:R-:W0:Y:S08]  /*1010*/  LDC.64 R8, c[0x0][0x3a8] ;  /* 0x0000ea00ff087b82 */ /* 0x020e300000000a00 */
[----:B------:R-:W1:Y:S08]  /*1020*/  LDC.64 R10, c[0x0][0x3b0] ;  /* 0x0000ec00ff0a7b82 */ /* 0x000e700000000a00 */
[----:B------:R-:W2:Y:S08]  /*1030*/  LDC.64 R12, c[0x0][0x3b8] ;  /* 0x0000ee00ff0c7b82 */ /* 0x000eb00000000a00 */
[----:B------:R-:W3:Y:S01]  /*1040*/  LDC.64 R14, c[0x0][0x3c0] ;  /* 0x0000f000ff0e7b82 */ /* 0x000ee20000000a00 */
[----:B0-----:R-:W-:-:S05]  /*1050*/  IMAD.WIDE R8, R7, 0x4, R8 ;  /* 0x0000000407087825 */ /* 0x001fca00078e0208 */
[----:B------:R-:W-:Y:S01]  /*1060*/  STG.E desc[UR14][R8.64], R2 ;  /* 0x0000000208007986 */ /* 0x000fe2000c10190e */
[----:B-1----:R-:W-:-:S05]  /*1070*/  IMAD.WIDE R10, R7, 0x4, R10 ;  /* 0x00000004070a7825 */ /* 0x002fca00078e020a */
[----:B------:R-:W-:Y:S01]  /*1080*/  STG.E desc[UR14][R10.64], R4 ;  /* 0x000000040a007986 */ /* 0x000fe2000c10190e */
[----:B--2---:R-:W-:-:S05]  /*1090*/  IMAD.WIDE R12, R7, 0x4, R12 ;  /* 0x00000004070c7825 */ /* 0x004fca00078e020c */
[----:B------:R-:W-:Y:S01]  /*10a0*/  STG.E desc[UR14][R12.64], R5 ;  /* 0x000000050c007986 */ /* 0x000fe2000c10190e */
[----:B---3--:R-:W-:-:S05]  /*10b0*/  IMAD.WIDE R14, R7, 0x4, R14 ;  /* 0x00000004070e7825 */ /* 0x008fca00078e020e */
[----:B------:R-:W-:Y:S01]  /*10c0*/  STG.E desc[UR14][R14.64], R6 ;  /* 0x000000060e007986 */ /* 0x000fe2000c10190e */
[----:B------:R-:W-:Y:S05]  /*10d0*/  EXIT ;  /* 0x000000000000794d */ /* 0x000fea0003800000 */
.L_x_6:
[----:B------:R-:W-:-:S00]  /*10e0*/  BRA `(.L_x_6) ;  /* 0xfffffffc00fc7947 */ /* 0x000fc0000383ffff */
[----:B------:R-:W-:-:S00]  /*10f0*/  NOP ;  /* 0x0000000000007918 */ /* 0x000fc00000000000 */
        /* <DEDUP_REMOVED lines=8> */
.L_x_7:


//--------------------- .nv.shared._Z9GPUkerneliPfS_S_S_S_S_S_S_f --------------------------
	.section	.nv.shared._Z9GPUkerneliPfS_S_S_S_S_S_S_f,"aw",@nobits
	.sectionflags	@""
	.align	4
.nv.shared._Z9GPUkerneliPfS_S_S_S_S_S_S_f:
	.zero		9216


//--------------------- .nv.shared.reserved.0     --------------------------
	.section	.nv.shared.reserved.0,"aw",@nobits
	.weak		__nv_reservedSMEM_offset_0_alias
	.size		__nv_reservedSMEM_offset_0_alias, 0, 64
	.other		__nv_reservedSMEM_offset_0_alias,@"STO_CUDA_RESERVED_SHARED STV_DEFAULT"
__nv_reservedSMEM_offset_0_alias:
	.zero		0
	.zero		64


//--------------------- .nv.constant0._Z9GPUkerneliPfS_S_S_S_S_S_S_f --------------------------
	.section	.nv.constant0._Z9GPUkerneliPfS_S_S_S_S_S_S_f,"a",@progbits
	.sectionflags	@""
	.align	4
.nv.constant0._Z9GPUkerneliPfS_S_S_S_S_S_S_f:
	.zero		972


//--------------------- SYMBOLS --------------------------

	.type		.nv.reservedSmem.offset0,@object
	.size		.nv.reservedSmem.offset0,0x4
	.type		.nv.reservedSmem.cap,@object
	.size		.nv.reservedSmem.cap,0x4
